	.headerflags	@"EF_CUDA_TEXMODE_UNIFIED EF_CUDA_64BIT_ADDRESS EF_CUDA_ACCELERATORS EF_CUDA_SM90 EF_CUDA_VIRTUAL_SM(EF_CUDA_SM90)"
	.elftype	@"ET_EXEC"


//--------------------- .nv.info                  --------------------------
	.section	.nv.info,"",@"SHT_CUDA_INFO"
	.align	4


	//----- nvinfo : EIATTR_REGCOUNT
	.align		4
        /*0000*/ 	.byte	0x04, 0x2f
        /*0002*/ 	.short	(.L_1 - .L_0)
	.align		4
.L_0:
        /*0004*/ 	.word	index@(triton_poi_fused_add_mul_11)
        /*0008*/ 	.word	0x00000017


	//----- nvinfo : EIATTR_MIN_STACK_SIZE
	.align		4
.L_1:
        /*000c*/ 	.byte	0x04, 0x12
        /*000e*/ 	.short	(.L_3 - .L_2)
	.align		4
.L_2:
        /*0010*/ 	.word	index@(triton_poi_fused_add_mul_11)
        /*0014*/ 	.word	0x00000000


	//----- nvinfo : EIATTR_FRAME_SIZE
	.align		4
.L_3:
        /*0018*/ 	.byte	0x04, 0x11
        /*001a*/ 	.short	(.L_5 - .L_4)
	.align		4
.L_4:
        /*001c*/ 	.word	index@(triton_poi_fused_add_mul_11)
        /*0020*/ 	.word	0x00000000


	//----- nvinfo : EIATTR_MIN_STACK_SIZE
	.align		4
.L_5:
        /*0024*/ 	.byte	0x04, 0x12
        /*0026*/ 	.short	(.L_7 - .L_6)
	.align		4
.L_6:
        /*0028*/ 	.word	index@(triton_poi_fused_add_mul_11)
        /*002c*/ 	.word	0x00000000
.L_7:


//--------------------- .nv.info.triton_poi_fused_add_mul_11 --------------------------
	.section	.nv.info.triton_poi_fused_add_mul_11,"",@"SHT_CUDA_INFO"
	.sectionflags	@""
	.align	4


	//----- nvinfo : EIATTR_CUDA_API_VERSION
	.align		4
        /*0000*/ 	.byte	0x04, 0x37
        /*0002*/ 	.short	(.L_9 - .L_8)
.L_8:
        /*0004*/ 	.word	0x0000007c


	//----- nvinfo : EIATTR_KPARAM_INFO
	.align		4
.L_9:
        /*0008*/ 	.byte	0x04, 0x17
        /*000a*/ 	.short	(.L_11 - .L_10)
.L_10:
        /*000c*/ 	.word	0x00000000
        /*0010*/ 	.short	0x0007
        /*0012*/ 	.short	0x0038
        /*0014*/ 	.byte	0x00, 0xf0, 0x11, 0x00


	//----- nvinfo : EIATTR_KPARAM_INFO
	.align		4
.L_11:
        /*0018*/ 	.byte	0x04, 0x17
        /*001a*/ 	.short	(.L_13 - .L_12)
.L_12:
        /*001c*/ 	.word	0x00000000
        /*0020*/ 	.short	0x0006
        /*0022*/ 	.short	0x0030
        /*0024*/ 	.byte	0x00, 0xf4, 0x21, 0x00


	//----- nvinfo : EIATTR_KPARAM_INFO
	.align		4
.L_13:
        /*0028*/ 	.byte	0x04, 0x17
        /*002a*/ 	.short	(.L_15 - .L_14)
.L_14:
        /*002c*/ 	.word	0x00000000
        /*0030*/ 	.short	0x0005
        /*0032*/ 	.short	0x0028
        /*0034*/ 	.byte	0x00, 0xf4, 0x21, 0x00


	//----- nvinfo : EIATTR_KPARAM_INFO
	.align		4
.L_15:
        /*0038*/ 	.byte	0x04, 0x17
        /*003a*/ 	.short	(.L_17 - .L_16)
.L_16:
        /*003c*/ 	.word	0x00000000
        /*0040*/ 	.short	0x0004
        /*0042*/ 	.short	0x0020
        /*0044*/ 	.byte	0x00, 0xf4, 0x21, 0x00


	//----- nvinfo : EIATTR_KPARAM_INFO
	.align		4
.L_17:
        /*0048*/ 	.byte	0x04, 0x17
        /*004a*/ 	.short	(.L_19 - .L_18)
.L_18:
        /*004c*/ 	.word	0x00000000
        /*0050*/ 	.short	0x0003
        /*0052*/ 	.short	0x0018
        /*0054*/ 	.byte	0x00, 0xf4, 0x21, 0x00


	//----- nvinfo : EIATTR_KPARAM_INFO
	.align		4
.L_19:
        /*0058*/ 	.byte	0x04, 0x17
        /*005a*/ 	.short	(.L_21 - .L_20)
.L_20:
        /*005c*/ 	.word	0x00000000
        /*0060*/ 	.short	0x0002
        /*0062*/ 	.short	0x0010
        /*0064*/ 	.byte	0x00, 0xf4, 0x21, 0x00


	//----- nvinfo : EIATTR_KPARAM_INFO
	.align		4
.L_21:
        /*0068*/ 	.byte	0x04, 0x17
        /*006a*/ 	.short	(.L_23 - .L_22)
.L_22:
        /*006c*/ 	.word	0x00000000
        /*0070*/ 	.short	0x0001
        /*0072*/ 	.short	0x0008
        /*0074*/ 	.byte	0x00, 0xf4, 0x21, 0x00


	//----- nvinfo : EIATTR_KPARAM_INFO
	.align		4
.L_23:
        /*0078*/ 	.byte	0x04, 0x17
        /*007a*/ 	.short	(.L_25 - .L_24)
.L_24:
        /*007c*/ 	.word	0x00000000
        /*0080*/ 	.short	0x0000
        /*0082*/ 	.short	0x0000
        /*0084*/ 	.byte	0x00, 0xf4, 0x21, 0x00


	//----- nvinfo : EIATTR_SPARSE_MMA_MASK
	.align		4
.L_25:
        /*0088*/ 	.byte	0x03, 0x50
        /*008a*/ 	.short	0x0000


	//----- nvinfo : EIATTR_MAXREG_COUNT
	.align		4
        /*008c*/ 	.byte	0x03, 0x1b
        /*008e*/ 	.short	0x00ff


	//----- nvinfo : EIATTR_EXIT_INSTR_OFFSETS
	.align		4
        /*0090*/ 	.byte	0x04, 0x1c
        /*0092*/ 	.short	(.L_27 - .L_26)


	//   ....[0]....
.L_26:
        /*0094*/ 	.word	0x000002c0


	//   ....[1]....
        /*0098*/ 	.word	0x000002e0


	//----- nvinfo : EIATTR_REQNTID
	.align		4
.L_27:
        /*009c*/ 	.byte	0x04, 0x10
        /*009e*/ 	.short	(.L_29 - .L_28)
.L_28:
        /*00a0*/ 	.word	0x00000020
        /*00a4*/ 	.word	0x00000001
        /*00a8*/ 	.word	0x00000001


	//----- nvinfo : EIATTR_CBANK_PARAM_SIZE
	.align		4
.L_29:
        /*00ac*/ 	.byte	0x03, 0x19
        /*00ae*/ 	.short	0x003c


	//----- nvinfo : EIATTR_PARAM_CBANK
	.align		4
        /*00b0*/ 	.byte	0x04, 0x0a
        /*00b2*/ 	.short	(.L_31 - .L_30)
	.align		4
.L_30:
        /*00b4*/ 	.word	index@(.nv.constant0.triton_poi_fused_add_mul_11)
        /*00b8*/ 	.short	0x0210
        /*00ba*/ 	.short	0x003c


	//----- nvinfo : EIATTR_SW_WAR
	.align		4
.L_31:
        /*00bc*/ 	.byte	0x04, 0x36
        /*00be*/ 	.short	(.L_33 - .L_32)
.L_32:
        /*00c0*/ 	.word	0x00000008
.L_33:


//--------------------- .nv.callgraph             --------------------------
	.section	.nv.callgraph,"",@"SHT_CUDA_CALLGRAPH"
	.align	4
	.sectionentsize	8
	.align		4
        /*0000*/ 	.word	0x00000000
	.align		4
        /*0004*/ 	.word	0xffffffff
	.align		4
        /*0008*/ 	.word	0x00000000
	.align		4
        /*000c*/ 	.word	0xfffffffe
	.align		4
        /*0010*/ 	.word	0x00000000
	.align		4
        /*0014*/ 	.word	0xfffffffd
	.align		4
        /*0018*/ 	.word	0x00000000
	.align		4
        /*001c*/ 	.word	0xfffffffc


//--------------------- .text.triton_poi_fused_add_mul_11 --------------------------
	.section	.text.triton_poi_fused_add_mul_11,"ax",@progbits
	.align	128
        .global         triton_poi_fused_add_mul_11
        .type           triton_poi_fused_add_mul_11,@function
        .size           triton_poi_fused_add_mul_11,(.L_x_1 - triton_poi_fused_add_mul_11)
        .other          triton_poi_fused_add_mul_11,@"STO_CUDA_ENTRY STV_DEFAULT"
triton_poi_fused_add_mul_11:
.text.triton_poi_fused_add_mul_11:
[----:B------:R-:W0:Y:S01]  /*0000*/  LDC R1, c[0x0][0x28] ;  /* 0x00000a00ff017b82 */ /* 0x000e220000000800 */
[----:B------:R-:W1:Y:S07]  /*0010*/  S2R R20, SR_TID.X ;  /* 0x0000000000147919 */ /* 0x000e6e0000002100 */
[----:B------:R-:W2:Y:S01]  /*0020*/  LDC.64 R6, c[0x0][0x220] ;  /* 0x00008800ff067b82 */ /* 0x000ea20000000a00 */
[----:B------:R-:W-:Y:S01]  /*0030*/  HFMA2.MMA R14, -RZ, RZ, 0, 0 ;  /* 0x00000000ff0e7435 */ /* 0x000fe200000001ff */
[----:B------:R-:W-:Y:S01]  /*0040*/  CS2R R18, SRZ ;  /* 0x0000000000127805 */ /* 0x000fe2000001ff00 */
[----:B------:R-:W3:Y:S01]  /*0050*/  S2R R15, SR_CTAID.X ;  /* 0x00000000000f7919 */ /* 0x000ee20000002500 */
[----:B------:R-:W-:-:S04]  /*0060*/  ULDC.64 UR4, c[0x0][0x208] ;  /* 0x0000820000047ab9 */ /* 0x000fc80000000a00 */
[----:B------:R-:W4:Y:S08]  /*0070*/  LDC.64 R4, c[0x0][0x218] ;  /* 0x00008600ff047b82 */ /* 0x000f300000000a00 */
[----:B------:R-:W5:Y:S08]  /*0080*/  LDC.64 R10, c[0x0][0x230] ;  /* 0x00008c00ff0a7b82 */ /* 0x000f700000000a00 */
[----:B------:R-:W2:Y:S01]  /*0090*/  LDC.64 R8, c[0x0][0x228] ;  /* 0x00008a00ff087b82 */ /* 0x000ea20000000a00 */
[----:B-1----:R-:W-:-:S07]  /*00a0*/  LOP3.LUT R0, R20, 0xf, RZ, 0xc0, !PT ;  /* 0x0000000f14007812 */ /* 0x002fce00078ec0ff */
[----:B------:R-:W1:Y:S01]  /*00b0*/  LDC.64 R12, c[0x0][0x238] ;  /* 0x00008e00ff0c7b82 */ /* 0x000e620000000a00 */
[----:B---3--:R-:W-:Y:S02]  /*00c0*/  SHF.R.S32.HI R2, RZ, 0x1b, R15 ;  /* 0x0000001bff027819 */ /* 0x008fe4000001140f */
[----:B------:R-:W-:Y:S02]  /*00d0*/  LEA R15, R15, R0, 0x4 ;  /* 0x000000000f0f7211 */ /* 0x000fe400078e20ff */
[----:B------:R-:W-:-:S03]  /*00e0*/  SGXT R0, R2, 0x1 ;  /* 0x000000010200781a */ /* 0x000fc60000000200 */
[----:B------:R-:W3:Y:S01]  /*00f0*/  LDC.64 R2, c[0x0][0x210] ;  /* 0x00008400ff027b82 */ /* 0x000ee20000000a00 */
[C---:B------:R-:W-:Y:S01]  /*0100*/  ISETP.GE.AND P0, PT, R15.reuse, 0x10, PT ;  /* 0x000000100f00780c */ /* 0x040fe20003f06270 */
[----:B----4-:R-:W-:Y:S01]  /*0110*/  IMAD.WIDE R4, R15, 0x4, R4 ;  /* 0x000000040f047825 */ /* 0x010fe200078e0204 */
[----:B------:R-:W-:-:S04]  /*0120*/  LEA.HI R0, R0, R15, RZ, 0x2 ;  /* 0x0000000f00007211 */ /* 0x000fc800078f10ff */
[----:B------:R-:W-:-:S04]  /*0130*/  LOP3.LUT R0, R0, 0xfffffffc, RZ, 0xc0, !PT ;  /* 0xfffffffc00007812 */ /* 0x000fc800078ec0ff */
[----:B------:R-:W-:Y:S01]  /*0140*/  IADD3 R17, R15, -R0, RZ ;  /* 0x800000000f117210 */ /* 0x000fe20007ffe0ff */
[----:B0-2---:R-:W-:Y:S01]  /*0150*/  IMAD.WIDE R8, R15, 0x4, R8 ;  /* 0x000000040f087825 */ /* 0x005fe200078e0208 */
[----:B------:R-:W-:Y:S01]  /*0160*/  MOV R0, RZ ;  /* 0x000000ff00007202 */ /* 0x000fe20000000f00 */
[----:B------:R0:W2:Y:S02]  /*0170*/  @!P0 LDG.E R14, desc[UR4][R4.64] ;  /* 0x00000004040e8981 */ /* 0x0000a4000c1e1900 */
[----:B------:R-:W-:-:S04]  /*0180*/  IMAD.WIDE R6, R17, 0x4, R6 ;  /* 0x0000000411067825 */ /* 0x000fc800078e0206 */
[----:B-----5:R-:W-:Y:S01]  /*0190*/  IMAD.WIDE R10, R17, 0x4, R10 ;  /* 0x00000004110a7825 */ /* 0x020fe200078e020a */
[----:B------:R-:W-:Y:S01]  /*01a0*/  CS2R R16, SRZ ;  /* 0x0000000000107805 */ /* 0x000fe2000001ff00 */
[----:B------:R1:W2:Y:S02]  /*01b0*/  @!P0 LDG.E.EL R19, desc[UR4][R6.64] ;  /* 0x0000000406138981 */ /* 0x0002a4000c2e1900 */
[C---:B---3--:R-:W-:Y:S01]  /*01c0*/  IMAD.WIDE R2, R15.reuse, 0x4, R2 ;  /* 0x000000040f027825 */ /* 0x048fe200078e0202 */
[----:B0-----:R-:W0:Y:S02]  /*01d0*/  LDC.64 R4, c[0x0][0x240] ;  /* 0x00009000ff047b82 */ /* 0x001e240000000a00 */
[----:B------:R-:W3:Y:S04]  /*01e0*/  @!P0 LDG.E.EL R17, desc[UR4][R10.64] ;  /* 0x000000040a118981 */ /* 0x000ee8000c2e1900 */
[----:B------:R-:W3:Y:S04]  /*01f0*/  @!P0 LDG.E R16, desc[UR4][R8.64] ;  /* 0x0000000408108981 */ /* 0x000ee8000c1e1900 */
[----:B------:R-:W4:Y:S01]  /*0200*/  @!P0 LDG.E R0, desc[UR4][R2.64] ;  /* 0x0000000402008981 */ /* 0x000f22000c1e1900 */
[----:B-1----:R-:W-:-:S05]  /*0210*/  IMAD.WIDE R6, R15, 0x4, R12 ;  /* 0x000000040f067825 */ /* 0x002fca00078e020c */
[----:B------:R-:W5:Y:S01]  /*0220*/  @!P0 LDG.E R18, desc[UR4][R6.64] ;  /* 0x0000000406128981 */ /* 0x000f62000c1e1900 */
[----:B------:R-:W-:-:S04]  /*0230*/  LOP3.LUT P0, RZ, R20, 0x10, RZ, 0xc0, !PT ;  /* 0x0000001014ff7812 */ /* 0x000fc8000780c0ff */
[C---:B------:R-:W-:Y:S01]  /*0240*/  ISETP.LT.AND P0, PT, R15.reuse, 0x10, !P0 ;  /* 0x000000100f00780c */ /* 0x040fe20004701270 */
[----:B0-----:R-:W-:-:S04]  /*0250*/  IMAD.WIDE R4, R15, 0x4, R4 ;  /* 0x000000040f047825 */ /* 0x001fc800078e0204 */
[----:B--2---:R-:W-:Y:S01]  /*0260*/  FADD R19, R19, R14 ;  /* 0x0000000e13137221 */ /* 0x004fe20000000000 */
[----:B---3--:R-:W-:-:S03]  /*0270*/  FADD R16, R17, R16 ;  /* 0x0000001011107221 */ /* 0x008fc60000000000 */
[----:B----4-:R-:W-:-:S04]  /*0280*/  FADD R19, R19, R0 ;  /* 0x0000000013137221 */ /* 0x010fc80000000000 */
[----:B------:R-:W-:-:S05]  /*0290*/  FADD R19, R16, R19 ;  /* 0x0000001310137221 */ /* 0x000fca0000000000 */
[----:B------:R0:W-:Y:S01]  /*02a0*/  @P0 STG.E desc[UR4][R2.64], R19 ;  /* 0x0000001302000986 */ /* 0x0001e2000c101904 */
[----:B-----5:R-:W-:Y:S01]  /*02b0*/  FMUL R9, R19, R18 ;  /* 0x0000001213097220 */ /* 0x020fe20000400000 */
[----:B0-----:R-:W-:Y:S06]  /*02c0*/  @!P0 EXIT ;  /* 0x000000000000894d */ /* 0x001fec0003800000 */
[----:B------:R-:W-:Y:S01]  /*02d0*/  STG.E desc[UR4][R4.64], R9 ;  /* 0x0000000904007986 */ /* 0x000fe2000c101904 */
[----:B------:R-:W-:Y:S05]  /*02e0*/  EXIT ;  /* 0x000000000000794d */ /* 0x000fea0003800000 */
.L_x_0:
[----:B------:R-:W-:-:S00]  /*02f0*/  BRA `(.L_x_0) ;  /* 0xfffffffc00fc7947 */ /* 0x000fc0000383ffff */
[----:B------:R-:W-:-:S00]  /*0300*/  NOP ;  /* 0x0000000000007918 */ /* 0x000fc00000000000 */
[----:B------:R-:W-:-:S00]  /*0310*/  NOP ;  /* 0x0000000000007918 */ /* 0x000fc00000000000 */
[----:B------:R-:W-:-:S00]  /*0320*/  NOP ;  /* 0x0000000000007918 */ /* 0x000fc00000000000 */
[----:B------:R-:W-:-:S00]  /*0330*/  NOP ;  /* 0x0000000000007918 */ /* 0x000fc00000000000 */
[----:B------:R-:W-:-:S00]  /*0340*/  NOP ;  /* 0x0000000000007918 */ /* 0x000fc00000000000 */
[----:B------:R-:W-:-:S00]  /*0350*/  NOP ;  /* 0x0000000000007918 */ /* 0x000fc00000000000 */
[----:B------:R-:W-:-:S00]  /*0360*/  NOP ;  /* 0x0000000000007918 */ /* 0x000fc00000000000 */
[----:B------:R-:W-:-:S00]  /*0370*/  NOP ;  /* 0x0000000000007918 */ /* 0x000fc00000000000 */
.L_x_1:


//--------------------- .nv.constant0.triton_poi_fused_add_mul_11 --------------------------
	.section	.nv.constant0.triton_poi_fused_add_mul_11,"a",@progbits
	.sectionflags	@""
	.align	4
.nv.constant0.triton_poi_fused_add_mul_11:
	.zero		588
